//
// Generated by NVIDIA NVVM Compiler
//
// Compiler Build ID: CL-36424714
// Cuda compilation tools, release 13.0, V13.0.88
// Based on NVVM 20.0.0
//

.version 9.0
.target sm_100
.address_size 64

	// .globl	_Z15countWordKernelPcPiS_

.visible .entry _Z15countWordKernelPcPiS_(
	.param .u64 .ptr .align 1 _Z15countWordKernelPcPiS__param_0,
	.param .u64 .ptr .align 1 _Z15countWordKernelPcPiS__param_1,
	.param .u64 .ptr .align 1 _Z15countWordKernelPcPiS__param_2
)
{
	.reg .pred 	%p<23>;
	.reg .b16 	%rs<21>;
	.reg .b32 	%r<11>;
	.reg .b64 	%rd<9>;

	ld.param.u64 	%rd5, [_Z15countWordKernelPcPiS__param_0];
	ld.param.u64 	%rd6, [_Z15countWordKernelPcPiS__param_1];
	ld.param.u64 	%rd7, [_Z15countWordKernelPcPiS__param_2];
	cvta.to.global.u64 	%rd1, %rd7;
	mov.u32 	%r6, %ctaid.x;
	mov.u32 	%r1, %ntid.x;
	mov.u32 	%r7, %tid.x;
	mad.lo.s32 	%r10, %r6, %r1, %r7;
	setp.gt.s32 	%p1, %r10, 99;
	@%p1 bra 	$L__BB0_24;
	mov.u32 	%r8, %nctaid.x;
	mul.lo.s32 	%r3, %r1, %r8;
	cvta.to.global.u64 	%rd2, %rd5;
	cvta.to.global.u64 	%rd3, %rd6;
$L__BB0_2:
	ld.global.u8 	%rs1, [%rd1];
	setp.eq.s16 	%p2, %rs1, 0;
	@%p2 bra 	$L__BB0_22;
	cvt.s64.s32 	%rd8, %r10;
	add.s64 	%rd4, %rd2, %rd8;
	ld.global.u8 	%rs11, [%rd4];
	setp.ne.s16 	%p3, %rs11, %rs1;
	@%p3 bra 	$L__BB0_23;
	ld.global.u8 	%rs2, [%rd1+1];
	setp.eq.s16 	%p4, %rs2, 0;
	@%p4 bra 	$L__BB0_22;
	ld.global.u8 	%rs12, [%rd4+1];
	setp.ne.s16 	%p5, %rs12, %rs2;
	@%p5 bra 	$L__BB0_23;
	ld.global.u8 	%rs3, [%rd1+2];
	setp.eq.s16 	%p6, %rs3, 0;
	@%p6 bra 	$L__BB0_22;
	ld.global.u8 	%rs13, [%rd4+2];
	setp.ne.s16 	%p7, %rs13, %rs3;
	@%p7 bra 	$L__BB0_23;
	ld.global.u8 	%rs4, [%rd1+3];
	setp.eq.s16 	%p8, %rs4, 0;
	@%p8 bra 	$L__BB0_22;
	ld.global.u8 	%rs14, [%rd4+3];
	setp.ne.s16 	%p9, %rs14, %rs4;
	@%p9 bra 	$L__BB0_23;
	ld.global.u8 	%rs5, [%rd1+4];
	setp.eq.s16 	%p10, %rs5, 0;
	@%p10 bra 	$L__BB0_22;
	ld.global.u8 	%rs15, [%rd4+4];
	setp.ne.s16 	%p11, %rs15, %rs5;
	@%p11 bra 	$L__BB0_23;
	ld.global.u8 	%rs6, [%rd1+5];
	setp.eq.s16 	%p12, %rs6, 0;
	@%p12 bra 	$L__BB0_22;
	ld.global.u8 	%rs16, [%rd4+5];
	setp.ne.s16 	%p13, %rs16, %rs6;
	@%p13 bra 	$L__BB0_23;
	ld.global.u8 	%rs7, [%rd1+6];
	setp.eq.s16 	%p14, %rs7, 0;
	@%p14 bra 	$L__BB0_22;
	ld.global.u8 	%rs17, [%rd4+6];
	setp.ne.s16 	%p15, %rs17, %rs7;
	@%p15 bra 	$L__BB0_23;
	ld.global.u8 	%rs8, [%rd1+7];
	setp.eq.s16 	%p16, %rs8, 0;
	@%p16 bra 	$L__BB0_22;
	ld.global.u8 	%rs18, [%rd4+7];
	setp.ne.s16 	%p17, %rs18, %rs8;
	@%p17 bra 	$L__BB0_23;
	ld.global.u8 	%rs9, [%rd1+8];
	setp.eq.s16 	%p18, %rs9, 0;
	@%p18 bra 	$L__BB0_22;
	ld.global.u8 	%rs19, [%rd4+8];
	setp.ne.s16 	%p19, %rs19, %rs9;
	@%p19 bra 	$L__BB0_23;
	ld.global.u8 	%rs10, [%rd1+9];
	setp.eq.s16 	%p20, %rs10, 0;
	@%p20 bra 	$L__BB0_22;
	ld.global.u8 	%rs20, [%rd4+9];
	setp.ne.s16 	%p21, %rs20, %rs10;
	@%p21 bra 	$L__BB0_23;
$L__BB0_22:
	atom.global.add.u32 	%r9, [%rd3], 1;
$L__BB0_23:
	add.s32 	%r10, %r10, %r3;
	setp.lt.s32 	%p22, %r10, 100;
	@%p22 bra 	$L__BB0_2;
$L__BB0_24:
	ret;

}


// ===== COMPILED SASS (sm_100) =====

	.target	sm_100

	.elftype	@"ET_EXEC"


//--------------------- .note.nv.tkinfo           --------------------------
	.section	.note.nv.tkinfo,"",@"SHT_NOTE"
	.sectionflags	@"SHF_NOTE_NV_TKINFO"
	.tkinfo
        /*0018*/ 	.word	0x00000002
        /*0030*/ 	.string	""
        /*0030*/ 	.string	"ptxas"
        /*0030*/ 	.string	"Cuda compilation tools, release 13.0, V13.0.88"
        /*0030*/ 	.string	"Build cuda_13.0.r13.0/compiler.36424714_0"
        /*0030*/ 	.string	"-arch sm_100 -m 64 "



//--------------------- .note.nv.cuinfo           --------------------------
	.section	.note.nv.cuinfo,"",@"SHT_NOTE"
	.sectionflags	@"SHF_NOTE_NV_CUINFO"
        /*0018*/ 	.short	0x0002
        /*001a*/ 	.short	0x0064
        /*001c*/ 	.short	0x0082
	.zero		2


//--------------------- .nv.info                  --------------------------
	.section	.nv.info,"",@"SHT_CUDA_INFO"
	.align	4


	//----- nvinfo : EIATTR_REGCOUNT
	.align		4
        /*0000*/ 	.byte	0x04, 0x2f
        /*0002*/ 	.short	(.L_1 - .L_0)
	.align		4
.L_0:
        /*0004*/ 	.word	index@(_Z15countWordKernelPcPiS_)
        /*0008*/ 	.word	0x0000000c


	//----- nvinfo : EIATTR_FRAME_SIZE
	.align		4
.L_1:
        /*000c*/ 	.byte	0x04, 0x11
        /*000e*/ 	.short	(.L_3 - .L_2)
	.align		4
.L_2:
        /*0010*/ 	.word	index@(_Z15countWordKernelPcPiS_)
        /*0014*/ 	.word	0x00000000


	//----- nvinfo : EIATTR_MIN_STACK_SIZE
	.align		4
.L_3:
        /*0018*/ 	.byte	0x04, 0x12
        /*001a*/ 	.short	(.L_5 - .L_4)
	.align		4
.L_4:
        /*001c*/ 	.word	index@(_Z15countWordKernelPcPiS_)
        /*0020*/ 	.word	0x00000000
.L_5:


//--------------------- .nv.compat                --------------------------
	.section	.nv.compat,"",@"SHT_CUDA_COMPAT_INFO"
	.align	4
        /*0000*/ 	.byte	0x02, 0x09, 0x00, 0x00, 0x02, 0x02, 0x01, 0x00, 0x02, 0x05, 0x05, 0x00, 0x03, 0x07, 0x01, 0x01
        /*0010*/ 	.byte	0x02, 0x03, 0x00, 0x00, 0x02, 0x06, 0x01, 0x00, 0x04, 0x0b, 0x08, 0x00, 0x09, 0x00, 0x00, 0x00
        /*0020*/ 	.byte	0x00, 0x00, 0x00, 0x00


//--------------------- .nv.info._Z15countWordKernelPcPiS_ --------------------------
	.section	.nv.info._Z15countWordKernelPcPiS_,"",@"SHT_CUDA_INFO"
	.sectionflags	@""
	.align	4


	//----- nvinfo : EIATTR_CUDA_API_VERSION
	.align		4
        /*0000*/ 	.byte	0x04, 0x37
        /*0002*/ 	.short	(.L_7 - .L_6)
.L_6:
        /*0004*/ 	.word	0x00000082


	//----- nvinfo : EIATTR_KPARAM_INFO
	.align		4
.L_7:
        /*0008*/ 	.byte	0x04, 0x17
        /*000a*/ 	.short	(.L_9 - .L_8)
.L_8:
        /*000c*/ 	.word	0x00000000
        /*0010*/ 	.short	0x0002
        /*0012*/ 	.short	0x0010
        /*0014*/ 	.byte	0x00, 0xf5, 0x21, 0x00


	//----- nvinfo : EIATTR_KPARAM_INFO
	.align		4
.L_9:
        /*0018*/ 	.byte	0x04, 0x17
        /*001a*/ 	.short	(.L_11 - .L_10)
.L_10:
        /*001c*/ 	.word	0x00000000
        /*0020*/ 	.short	0x0001
        /*0022*/ 	.short	0x0008
        /*0024*/ 	.byte	0x00, 0xf5, 0x21, 0x00


	//----- nvinfo : EIATTR_KPARAM_INFO
	.align		4
.L_11:
        /*0028*/ 	.byte	0x04, 0x17
        /*002a*/ 	.short	(.L_13 - .L_12)
.L_12:
        /*002c*/ 	.word	0x00000000
        /*0030*/ 	.short	0x0000
        /*0032*/ 	.short	0x0000
        /*0034*/ 	.byte	0x00, 0xf5, 0x21, 0x00


	//----- nvinfo : EIATTR_SPARSE_MMA_MASK
	.align		4
.L_13:
        /*0038*/ 	.byte	0x03, 0x50
        /*003a*/ 	.short	0x0000


	//----- nvinfo : EIATTR_MAXREG_COUNT
	.align		4
        /*003c*/ 	.byte	0x03, 0x1b
        /*003e*/ 	.short	0x00ff


	//----- nvinfo : EIATTR_MERCURY_ISA_VERSION
	.align		4
        /*0040*/ 	.byte	0x03, 0x5f
        /*0042*/ 	.short	0x0101


	//----- nvinfo : EIATTR_INT_WARP_WIDE_INSTR_OFFSETS
	.align		4
        /*0044*/ 	.byte	0x04, 0x31
        /*0046*/ 	.short	(.L_15 - .L_14)


	//   ....[0]....
.L_14:
        /*0048*/ 	.word	0x000004d0


	//----- nvinfo : EIATTR_VRC_CTA_INIT_COUNT
	.align		4
.L_15:
        /*004c*/ 	.byte	0x02, 0x4a
	.zero		1
	.zero		1


	//----- nvinfo : EIATTR_EXIT_INSTR_OFFSETS
	.align		4
        /*0050*/ 	.byte	0x04, 0x1c
        /*0052*/ 	.short	(.L_17 - .L_16)


	//   ....[0]....
.L_16:
        /*0054*/ 	.word	0x00000060


	//   ....[1]....
        /*0058*/ 	.word	0x00000560


	//----- nvinfo : EIATTR_CRS_STACK_SIZE
	.align		4
.L_17:
        /*005c*/ 	.byte	0x04, 0x1e
        /*005e*/ 	.short	(.L_19 - .L_18)
.L_18:
        /*0060*/ 	.word	0x00000000


	//----- nvinfo : EIATTR_CBANK_PARAM_SIZE
	.align		4
.L_19:
        /*0064*/ 	.byte	0x03, 0x19
        /*0066*/ 	.short	0x0018


	//----- nvinfo : EIATTR_PARAM_CBANK
	.align		4
        /*0068*/ 	.byte	0x04, 0x0a
        /*006a*/ 	.short	(.L_21 - .L_20)
	.align		4
.L_20:
        /*006c*/ 	.word	index@(.nv.constant0._Z15countWordKernelPcPiS_)
        /*0070*/ 	.short	0x0380
        /*0072*/ 	.short	0x0018


	//----- nvinfo : EIATTR_SW_WAR
	.align		4
.L_21:
        /*0074*/ 	.byte	0x04, 0x36
        /*0076*/ 	.short	(.L_23 - .L_22)
.L_22:
        /*0078*/ 	.word	0x00000008
.L_23:


//--------------------- .nv.callgraph             --------------------------
	.section	.nv.callgraph,"",@"SHT_CUDA_CALLGRAPH"
	.align	4
	.sectionentsize	8
	.align		4
        /*0000*/ 	.word	0x00000000
	.align		4
        /*0004*/ 	.word	0xffffffff
	.align		4
        /*0008*/ 	.word	0x00000000
	.align		4
        /*000c*/ 	.word	0xfffffffe
	.align		4
        /*0010*/ 	.word	0x00000000
	.align		4
        /*0014*/ 	.word	0xfffffffd
	.align		4
        /*0018*/ 	.word	0x00000000
	.align		4
        /*001c*/ 	.word	0xfffffffc


//--------------------- .text._Z15countWordKernelPcPiS_ --------------------------
	.section	.text._Z15countWordKernelPcPiS_,"ax",@progbits
	.align	128
        .global         _Z15countWordKernelPcPiS_
        .type           _Z15countWordKernelPcPiS_,@function
        .size           _Z15countWordKernelPcPiS_,(.L_x_5 - _Z15countWordKernelPcPiS_)
        .other          _Z15countWordKernelPcPiS_,@"STO_CUDA_ENTRY STV_DEFAULT"
_Z15countWordKernelPcPiS_:
.text._Z15countWordKernelPcPiS_:
[----:B------:R-:W-:Y:S01]  /*0000*/  LDC R1, c[0x0][0x37c] ;  /* 0x0000df00ff017b82 */ /* 0x000fe20000000800 */
[----:B------:R-:W0:Y:S07]  /*0010*/  S2R R0, SR_TID.X ;  /* 0x0000000000007919 */ /* 0x000e2e0000002100 */
[----:B------:R-:W0:Y:S08]  /*0020*/  S2UR UR4, SR_CTAID.X ;  /* 0x00000000000479c3 */ /* 0x000e300000002500 */
[----:B------:R-:W0:Y:S02]  /*0030*/  LDC R5, c[0x0][0x360] ;  /* 0x0000d800ff057b82 */ /* 0x000e240000000800 */
[----:B0-----:R-:W-:-:S05]  /*0040*/  IMAD R0, R5, UR4, R0 ;  /* 0x0000000405007c24 */ /* 0x001fca000f8e0200 */
[----:B------:R-:W-:-:S13]  /*0050*/  ISETP.GT.AND P0, PT, R0, 0x63, PT ;  /* 0x000000630000780c */ /* 0x000fda0003f04270 */
[----:B------:R-:W-:Y:S05]  /*0060*/  @P0 EXIT ;  /* 0x000000000000094d */ /* 0x000fea0003800000 */
[----:B------:R-:W0:Y:S01]  /*0070*/  LDC.64 R8, c[0x0][0x390] ;  /* 0x0000e400ff087b82 */ /* 0x000e220000000a00 */
[----:B------:R-:W1:Y:S01]  /*0080*/  LDCU UR4, c[0x0][0x370] ;  /* 0x00006e00ff0477ac */ /* 0x000e620008000800 */
[----:B------:R-:W2:Y:S01]  /*0090*/  LDCU.64 UR6, c[0x0][0x358] ;  /* 0x00006b00ff0677ac */ /* 0x000ea20008000a00 */
[----:B------:R-:W3:Y:S01]  /*00a0*/  LDCU.64 UR8, c[0x0][0x380] ;  /* 0x00007000ff0877ac */ /* 0x000ee20008000a00 */
[----:B-1----:R-:W-:-:S07]  /*00b0*/  IMAD R5, R5, UR4, RZ ;  /* 0x0000000405057c24 */ /* 0x002fce000f8e02ff */
.L_x_3:
[----:B0-2---:R-:W2:Y:S01]  /*00c0*/  LDG.E.U8 R4, desc[UR6][R8.64] ;  /* 0x0000000608047981 */ /* 0x005ea2000c1e1100 */
[----:B------:R-:W-:Y:S01]  /*00d0*/  BSSY.RECONVERGENT B0, `(.L_x_0) ;  /* 0x0000045000007945 */ /* 0x000fe20003800200 */
[----:B--2---:R-:W-:-:S13]  /*00e0*/  ISETP.NE.AND P0, PT, R4, RZ, PT ;  /* 0x000000ff0400720c */ /* 0x004fda0003f05270 */
[----:B------:R-:W-:Y:S05]  /*00f0*/  @!P0 BRA `(.L_x_1) ;  /* 0x0000000000ec8947 */ /* 0x000fea0003800000 */
[----:B---3--:R-:W-:-:S04]  /*0100*/  IADD3 R2, P0, PT, R0, UR8, RZ ;  /* 0x0000000800027c10 */ /* 0x008fc8000ff1e0ff */
[----:B------:R-:W-:-:S05]  /*0110*/  LEA.HI.X.SX32 R3, R0, UR9, 0x1, P0 ;  /* 0x0000000900037c11 */ /* 0x000fca00080f0eff */
[----:B------:R-:W2:Y:S02]  /*0120*/  LDG.E.U8 R7, desc[UR6][R2.64] ;  /* 0x0000000602077981 */ /* 0x000ea4000c1e1100 */
[----:B--2---:R-:W-:-:S13]  /*0130*/  ISETP.NE.AND P0, PT, R7, R4, PT ;  /* 0x000000040700720c */ /* 0x004fda0003f05270 */
[----:B------:R-:W-:Y:S05]  /*0140*/  @P0 BRA `(.L_x_2) ;  /* 0x0000000000f40947 */ /* 0x000fea0003800000 */
[----:B------:R-:W2:Y:S02]  /*0150*/  LDG.E.U8 R4, desc[UR6][R8.64+0x1] ;  /* 0x0000010608047981 */ /* 0x000ea4000c1e1100 */
[----:B--2---:R-:W-:-:S13]  /*0160*/  ISETP.NE.AND P0, PT, R4, RZ, PT ;  /* 0x000000ff0400720c */ /* 0x004fda0003f05270 */
[----:B------:R-:W-:Y:S05]  /*0170*/  @!P0 BRA `(.L_x_1) ;  /* 0x0000000000cc8947 */ /* 0x000fea0003800000 */
        /* <DEDUP_REMOVED lines=51> */
.L_x_1:
[----:B------:R-:W0:Y:S01]  /*04b0*/  S2R R4, SR_LANEID ;  /* 0x0000000000047919 */ /* 0x000e220000000000 */
[----:B------:R-:W1:Y:S01]  /*04c0*/  LDC.64 R2, c[0x0][0x388] ;  /* 0x0000e200ff027b82 */ /* 0x000e620000000a00 */
[----:B------:R-:W-:Y:S02]  /*04d0*/  VOTEU.ANY UR4, UPT, PT ;  /* 0x0000000000047886 */ /* 0x000fe400038e0100 */
[----:B------:R-:W-:Y:S02]  /*04e0*/  UFLO.U32 UR5, UR4 ;  /* 0x00000004000572bd */ /* 0x000fe400080e0000 */
[----:B------:R-:W1:Y:S04]  /*04f0*/  POPC R7, UR4 ;  /* 0x0000000400077d09 */ /* 0x000e680008000000 */
[----:B0-----:R-:W-:-:S13]  /*0500*/  ISETP.EQ.U32.AND P0, PT, R4, UR5, PT ;  /* 0x0000000504007c0c */ /* 0x001fda000bf02070 */
[----:B-1----:R0:W-:Y:S02]  /*0510*/  @P0 REDG.E.ADD.STRONG.GPU desc[UR6][R2.64], R7 ;  /* 0x000000070200098e */ /* 0x0021e4000c12e106 */
.L_x_2:
[----:B---3--:R-:W-:Y:S05]  /*0520*/  BSYNC.RECONVERGENT B0 ;  /* 0x0000000000007941 */ /* 0x008fea0003800200 */
.L_x_0:
[----:B------:R-:W-:-:S05]  /*0530*/  IMAD.IADD R0, R5, 0x1, R0 ;  /* 0x0000000105007824 */ /* 0x000fca00078e0200 */
[----:B------:R-:W-:-:S13]  /*0540*/  ISETP.GE.AND P0, PT, R0, 0x64, PT ;  /* 0x000000640000780c */ /* 0x000fda0003f06270 */
[----:B------:R-:W-:Y:S05]  /*0550*/  @!P0 BRA `(.L_x_3) ;  /* 0xfffffff800d88947 */ /* 0x000fea000383ffff */
[----:B------:R-:W-:Y:S05]  /*0560*/  EXIT ;  /* 0x000000000000794d */ /* 0x000fea0003800000 */
.L_x_4:
[----:B------:R-:W-:-:S00]  /*0570*/  BRA `(.L_x_4) ;  /* 0xfffffffc00fc7947 */ /* 0x000fc0000383ffff */
[----:B------:R-:W-:-:S00]  /*0580*/  NOP ;  /* 0x0000000000007918 */ /* 0x000fc00000000000 */
[----:B------:R-:W-:-:S00]  /*0590*/  NOP ;  /* 0x0000000000007918 */ /* 0x000fc00000000000 */
[----:B------:R-:W-:-:S00]  /*05a0*/  NOP ;  /* 0x0000000000007918 */ /* 0x000fc00000000000 */
[----:B------:R-:W-:-:S00]  /*05b0*/  NOP ;  /* 0x0000000000007918 */ /* 0x000fc00000000000 */
[----:B------:R-:W-:-:S00]  /*05c0*/  NOP ;  /* 0x0000000000007918 */ /* 0x000fc00000000000 */
[----:B------:R-:W-:-:S00]  /*05d0*/  NOP ;  /* 0x0000000000007918 */ /* 0x000fc00000000000 */
[----:B------:R-:W-:-:S00]  /*05e0*/  NOP ;  /* 0x0000000000007918 */ /* 0x000fc00000000000 */
[----:B------:R-:W-:-:S00]  /*05f0*/  NOP ;  /* 0x0000000000007918 */ /* 0x000fc00000000000 */
.L_x_5:


//--------------------- .nv.shared.reserved.0     --------------------------
	.section	.nv.shared.reserved.0,"aw",@nobits
	.weak		__nv_reservedSMEM_offset_0_alias
	.size		__nv_reservedSMEM_offset_0_alias, 0, 64
	.other		__nv_reservedSMEM_offset_0_alias,@"STO_CUDA_RESERVED_SHARED STV_DEFAULT"
__nv_reservedSMEM_offset_0_alias:
	.zero		0
	.zero		64


//--------------------- .nv.constant0._Z15countWordKernelPcPiS_ --------------------------
	.section	.nv.constant0._Z15countWordKernelPcPiS_,"a",@progbits
	.sectionflags	@""
	.align	4
.nv.constant0._Z15countWordKernelPcPiS_:
	.zero		920


//--------------------- SYMBOLS --------------------------

	.type		.nv.reservedSmem.offset0,@object
	.size		.nv.reservedSmem.offset0,0x4
